	.headerflags	@"EF_CUDA_TEXMODE_UNIFIED EF_CUDA_64BIT_ADDRESS EF_CUDA_SM80 EF_CUDA_VIRTUAL_SM(EF_CUDA_SM80)"
	.elftype	@"ET_EXEC"


//--------------------- .nv.info                  --------------------------
	.section	.nv.info,"",@"SHT_CUDA_INFO"
	.align	4


	//----- nvinfo : EIATTR_REGCOUNT
	.align		4
        /*0000*/ 	.byte	0x04, 0x2f
        /*0002*/ 	.short	(.L_4 - .L_3)
	.align		4
.L_3:
        /*0004*/ 	.word	index@(_ZN11CudaCodeGen7kernel1ENS_6TensorIfLi3EEES1_S1_)
        /*0008*/ 	.word	0x0000000e


	//----- nvinfo : EIATTR_MAX_STACK_SIZE
	.align		4
.L_4:
        /*000c*/ 	.byte	0x04, 0x23
        /*000e*/ 	.short	(.L_6 - .L_5)
	.align		4
.L_5:
        /*0010*/ 	.word	index@(_ZN11CudaCodeGen7kernel1ENS_6TensorIfLi3EEES1_S1_)
        /*0014*/ 	.word	0x00000000


	//----- nvinfo : EIATTR_MIN_STACK_SIZE
	.align		4
.L_6:
        /*0018*/ 	.byte	0x04, 0x12
        /*001a*/ 	.short	(.L_8 - .L_7)
	.align		4
.L_7:
        /*001c*/ 	.word	index@(_ZN11CudaCodeGen7kernel1ENS_6TensorIfLi3EEES1_S1_)
        /*0020*/ 	.word	0x00000000


	//----- nvinfo : EIATTR_FRAME_SIZE
	.align		4
.L_8:
        /*0024*/ 	.byte	0x04, 0x11
        /*0026*/ 	.short	(.L_10 - .L_9)
	.align		4
.L_9:
        /*0028*/ 	.word	index@(_ZN11CudaCodeGen7kernel1ENS_6TensorIfLi3EEES1_S1_)
        /*002c*/ 	.word	0x00000000
.L_10:


//--------------------- .nv.info._ZN11CudaCodeGen7kernel1ENS_6TensorIfLi3EEES1_S1_ --------------------------
	.section	.nv.info._ZN11CudaCodeGen7kernel1ENS_6TensorIfLi3EEES1_S1_,"",@"SHT_CUDA_INFO"
	.align	4


	//----- nvinfo : EIATTR_CUDA_API_VERSION
	.align		4
        /*0000*/ 	.byte	0x04, 0x37
        /*0002*/ 	.short	(.L_12 - .L_11)
.L_11:
        /*0004*/ 	.word	0x00000076


	//----- nvinfo : EIATTR_SW2861232_WAR
	.align		4
.L_12:
        /*0008*/ 	.byte	0x01, 0x35
	.zero		2


	//----- nvinfo : EIATTR_PARAM_CBANK
	.align		4
        /*000c*/ 	.byte	0x04, 0x0a
        /*000e*/ 	.short	(.L_14 - .L_13)
	.align		4
.L_13:
        /*0010*/ 	.word	index@(.nv.constant0._ZN11CudaCodeGen7kernel1ENS_6TensorIfLi3EEES1_S1_)
        /*0014*/ 	.short	0x0160
        /*0016*/ 	.short	0x0060


	//----- nvinfo : EIATTR_CBANK_PARAM_SIZE
	.align		4
.L_14:
        /*0018*/ 	.byte	0x03, 0x19
        /*001a*/ 	.short	0x0060


	//----- nvinfo : EIATTR_KPARAM_INFO
	.align		4
        /*001c*/ 	.byte	0x04, 0x17
        /*001e*/ 	.short	(.L_16 - .L_15)
.L_15:
        /*0020*/ 	.word	0x00000000
        /*0024*/ 	.short	0x0002
        /*0026*/ 	.short	0x0040
        /*0028*/ 	.byte	0x00, 0xf0, 0x81, 0x00


	//----- nvinfo : EIATTR_KPARAM_INFO
	.align		4
.L_16:
        /*002c*/ 	.byte	0x04, 0x17
        /*002e*/ 	.short	(.L_18 - .L_17)
.L_17:
        /*0030*/ 	.word	0x00000000
        /*0034*/ 	.short	0x0001
        /*0036*/ 	.short	0x0020
        /*0038*/ 	.byte	0x00, 0xf0, 0x81, 0x00


	//----- nvinfo : EIATTR_KPARAM_INFO
	.align		4
.L_18:
        /*003c*/ 	.byte	0x04, 0x17
        /*003e*/ 	.short	(.L_20 - .L_19)
.L_19:
        /*0040*/ 	.word	0x00000000
        /*0044*/ 	.short	0x0000
        /*0046*/ 	.short	0x0000
        /*0048*/ 	.byte	0x00, 0xf0, 0x81, 0x00


	//----- nvinfo : EIATTR_MAXREG_COUNT
	.align		4
.L_20:
        /*004c*/ 	.byte	0x03, 0x1b
        /*004e*/ 	.short	0x00ff


	//----- nvinfo : EIATTR_EXIT_INSTR_OFFSETS
	.align		4
        /*0050*/ 	.byte	0x04, 0x1c
        /*0052*/ 	.short	(.L_22 - .L_21)


	//   ....[0]....
.L_21:
        /*0054*/ 	.word	0x00000080


	//   ....[1]....
        /*0058*/ 	.word	0x000004c0
.L_22:


//--------------------- .nv.rel.action            --------------------------
	.section	.nv.rel.action,"",@"SHT_CUDA_RELOCINFO"
	.align	8
	.sectionentsize	8
        /*0000*/ 	.byte	0x4b, 0x00, 0x00, 0x00, 0x00, 0x00, 0x00, 0x00, 0x00, 0x02, 0x02, 0x08, 0x10, 0x0a, 0x2f, 0x22
        /* <DEDUP_REMOVED lines=13> */


//--------------------- .nv.constant0._ZN11CudaCodeGen7kernel1ENS_6TensorIfLi3EEES1_S1_ --------------------------
	.section	.nv.constant0._ZN11CudaCodeGen7kernel1ENS_6TensorIfLi3EEES1_S1_,"a",@progbits
	.align	4
.nv.constant0._ZN11CudaCodeGen7kernel1ENS_6TensorIfLi3EEES1_S1_:
	.zero		448


//--------------------- .text._ZN11CudaCodeGen7kernel1ENS_6TensorIfLi3EEES1_S1_ --------------------------
	.section	.text._ZN11CudaCodeGen7kernel1ENS_6TensorIfLi3EEES1_S1_,"ax",@progbits
	.sectioninfo	@"SHI_REGISTERS=14"
	.align	128
        .global         _ZN11CudaCodeGen7kernel1ENS_6TensorIfLi3EEES1_S1_
        .type           _ZN11CudaCodeGen7kernel1ENS_6TensorIfLi3EEES1_S1_,@function
        .size           _ZN11CudaCodeGen7kernel1ENS_6TensorIfLi3EEES1_S1_,(.L_x_1 - _ZN11CudaCodeGen7kernel1ENS_6TensorIfLi3EEES1_S1_)
        .other          _ZN11CudaCodeGen7kernel1ENS_6TensorIfLi3EEES1_S1_,@"STO_CUDA_ENTRY STV_DEFAULT"
_ZN11CudaCodeGen7kernel1ENS_6TensorIfLi3EEES1_S1_:
.text._ZN11CudaCodeGen7kernel1ENS_6TensorIfLi3EEES1_S1_:
[----:B------:R-:W-:-:S02]  /*0000*/  IMAD.MOV.U32 R1, RZ, RZ, c[0x0][0x28] ;  /* 0x00000a00ff017624 */ /* 0x000fc400078e00ff */
[----:B------:R-:W0:Y:S01]  /*0010*/  S2R R0, SR_CTAID.X ;  /* 0x0000000000007919 */ /* 0x000e220000002500 */
[----:B------:R-:W-:-:S03]  /*0020*/  MOV R3, c[0x0][0x16c] ;  /* 0x00005b0000037a02 */ /* 0x000fc60000000f00 */
[----:B------:R-:W0:Y:S02]  /*0030*/  S2R R7, SR_TID.X ;  /* 0x0000000000077919 */ /* 0x000e240000002100 */
[----:B------:R-:W-:-:S04]  /*0040*/  IMAD R3, R3, c[0x0][0x170], RZ ;  /* 0x00005c0003037a24 */ /* 0x000fc800078e02ff */
[----:B------:R-:W-:Y:S02]  /*0050*/  IMAD R5, R3, c[0x0][0x168], RZ ;  /* 0x00005a0003057a24 */ /* 0x000fe400078e02ff */
[----:B0-----:R-:W-:-:S05]  /*0060*/  IMAD R0, R0, 0x80, R7 ;  /* 0x0000008000007824 */ /* 0x001fca00078e0207 */
[----:B------:R-:W-:-:S13]  /*0070*/  ISETP.GE.AND P0, PT, R0, R5, PT ;  /* 0x000000050000720c */ /* 0x000fda0003f06270 */
[----:B------:R-:W-:Y:S05]  /*0080*/  @P0 EXIT ;  /* 0x000000000000094d */ /* 0x000fea0003800000 */
[----:B------:R-:W-:Y:S01]  /*0090*/  IABS R7, R3 ;  /* 0x0000000300077213 */ /* 0x000fe20000000000 */
[----:B------:R-:W-:Y:S01]  /*00a0*/  ULDC.64 UR4, c[0x0][0x118] ;  /* 0x0000460000047ab9 */ /* 0x000fe20000000a00 */
[----:B------:R-:W-:Y:S02]  /*00b0*/  IABS R8, R0 ;  /* 0x0000000000087213 */ /* 0x000fe40000000000 */
[----:B------:R-:W0:Y:S01]  /*00c0*/  I2F.RP R2, R7 ;  /* 0x0000000700027306 */ /* 0x000e220000209400 */
[----:B------:R-:W-:-:S07]  /*00d0*/  IABS R11, c[0x0][0x170] ;  /* 0x00005c00000b7a13 */ /* 0x000fce0000000000 */
[----:B0-----:R-:W0:Y:S02]  /*00e0*/  MUFU.RCP R2, R2 ;  /* 0x0000000200027308 */ /* 0x001e240000001000 */
[----:B0-----:R-:W-:-:S06]  /*00f0*/  IADD3 R4, R2, 0xffffffe, RZ ;  /* 0x0ffffffe02047810 */ /* 0x001fcc0007ffe0ff */
[----:B------:R0:W1:Y:S02]  /*0100*/  F2I.FTZ.U32.TRUNC.NTZ R5, R4 ;  /* 0x0000000400057305 */ /* 0x000064000021f000 */
[----:B0-----:R-:W-:Y:S01]  /*0110*/  IMAD.MOV.U32 R4, RZ, RZ, RZ ;  /* 0x000000ffff047224 */ /* 0x001fe200078e00ff */
[----:B-1----:R-:W-:-:S05]  /*0120*/  IADD3 R6, RZ, -R5, RZ ;  /* 0x80000005ff067210 */ /* 0x002fca0007ffe0ff */
[----:B------:R-:W-:Y:S01]  /*0130*/  IMAD R9, R6, R7, RZ ;  /* 0x0000000706097224 */ /* 0x000fe200078e02ff */
[----:B------:R-:W-:-:S03]  /*0140*/  IABS R6, R3 ;  /* 0x0000000300067213 */ /* 0x000fc60000000000 */
[----:B------:R-:W-:Y:S01]  /*0150*/  IMAD.HI.U32 R5, R5, R9, R4 ;  /* 0x0000000905057227 */ /* 0x000fe200078e0004 */
[----:B------:R-:W-:Y:S02]  /*0160*/  IADD3 R9, RZ, -R6, RZ ;  /* 0x80000006ff097210 */ /* 0x000fe40007ffe0ff */
[----:B------:R-:W0:Y:S03]  /*0170*/  I2F.RP R6, R11 ;  /* 0x0000000b00067306 */ /* 0x000e260000209400 */
[----:B------:R-:W-:-:S04]  /*0180*/  IMAD.HI.U32 R2, R5, R8, RZ ;  /* 0x0000000805027227 */ /* 0x000fc800078e00ff */
[----:B------:R-:W-:-:S05]  /*0190*/  IMAD R4, R2, R9, R8 ;  /* 0x0000000902047224 */ /* 0x000fca00078e0208 */
[----:B------:R-:W-:Y:S01]  /*01a0*/  ISETP.GT.U32.AND P2, PT, R7, R4, PT ;  /* 0x000000040700720c */ /* 0x000fe20003f44070 */
[----:B0-----:R-:W0:-:S12]  /*01b0*/  MUFU.RCP R6, R6 ;  /* 0x0000000600067308 */ /* 0x001e180000001000 */
[----:B------:R-:W-:Y:S01]  /*01c0*/  @!P2 IMAD.IADD R4, R4, 0x1, -R7 ;  /* 0x000000010404a824 */ /* 0x000fe200078e0a07 */
[----:B------:R-:W-:Y:S02]  /*01d0*/  @!P2 IADD3 R2, R2, 0x1, RZ ;  /* 0x000000010202a810 */ /* 0x000fe40007ffe0ff */
[----:B------:R-:W-:Y:S02]  /*01e0*/  ISETP.NE.AND P2, PT, R3, RZ, PT ;  /* 0x000000ff0300720c */ /* 0x000fe40003f45270 */
[----:B------:R-:W-:Y:S02]  /*01f0*/  ISETP.GE.U32.AND P0, PT, R4, R7, PT ;  /* 0x000000070400720c */ /* 0x000fe40003f06070 */
[----:B------:R-:W-:-:S04]  /*0200*/  LOP3.LUT R4, R0, R3, RZ, 0x3c, !PT ;  /* 0x0000000300047212 */ /* 0x000fc800078e3cff */
[----:B------:R-:W-:Y:S02]  /*0210*/  ISETP.GE.AND P1, PT, R4, RZ, PT ;  /* 0x000000ff0400720c */ /* 0x000fe40003f26270 */
[----:B0-----:R-:W-:-:S04]  /*0220*/  IADD3 R4, R6, 0xffffffe, RZ ;  /* 0x0ffffffe06047810 */ /* 0x001fc80007ffe0ff */
[----:B------:R0:W1:Y:S01]  /*0230*/  F2I.FTZ.U32.TRUNC.NTZ R5, R4 ;  /* 0x0000000400057305 */ /* 0x000062000021f000 */
[----:B------:R-:W-:-:S04]  /*0240*/  @P0 IADD3 R2, R2, 0x1, RZ ;  /* 0x0000000102020810 */ /* 0x000fc80007ffe0ff */
[----:B------:R-:W-:Y:S01]  /*0250*/  MOV R7, R2 ;  /* 0x0000000200077202 */ /* 0x000fe20000000f00 */
[----:B0-----:R-:W-:-:S04]  /*0260*/  HFMA2.MMA R4, -RZ, RZ, 0, 0 ;  /* 0x00000000ff047435 */ /* 0x001fc800000001ff */
[----:B------:R-:W-:Y:S01]  /*0270*/  @!P1 IMAD.MOV R7, RZ, RZ, -R7 ;  /* 0x000000ffff079224 */ /* 0x000fe200078e0a07 */
[----:B------:R-:W-:Y:S02]  /*0280*/  @!P2 LOP3.LUT R7, RZ, R3, RZ, 0x33, !PT ;  /* 0x00000003ff07a212 */ /* 0x000fe400078e33ff */
[----:B-1----:R-:W-:-:S03]  /*0290*/  IADD3 R6, RZ, -R5, RZ ;  /* 0x80000005ff067210 */ /* 0x002fc60007ffe0ff */
[----:B------:R-:W-:-:S04]  /*02a0*/  IMAD.MOV R2, RZ, RZ, -R7 ;  /* 0x000000ffff027224 */ /* 0x000fc800078e0a07 */
[----:B------:R-:W-:Y:S02]  /*02b0*/  IMAD R9, R3, R2, R0 ;  /* 0x0000000203097224 */ /* 0x000fe400078e0200 */
[----:B------:R-:W-:Y:S02]  /*02c0*/  IMAD R3, R6, R11, RZ ;  /* 0x0000000b06037224 */ /* 0x000fe400078e02ff */
[----:B------:R-:W-:Y:S01]  /*02d0*/  IMAD.MOV.U32 R6, RZ, RZ, 0x4 ;  /* 0x00000004ff067424 */ /* 0x000fe200078e00ff */
[----:B------:R-:W-:Y:S01]  /*02e0*/  IABS R2, R9 ;  /* 0x0000000900027213 */ /* 0x000fe20000000000 */
[----:B------:R-:W-:-:S04]  /*02f0*/  IMAD.HI.U32 R4, R5, R3, R4 ;  /* 0x0000000305047227 */ /* 0x000fc800078e0004 */
[----:B------:R-:W-:Y:S02]  /*0300*/  IMAD R5, R7, c[0x0][0x174], RZ ;  /* 0x00005d0007057a24 */ /* 0x000fe400078e02ff */
[----:B------:R-:W-:-:S04]  /*0310*/  IMAD.HI.U32 R4, R4, R2, RZ ;  /* 0x0000000204047227 */ /* 0x000fc800078e00ff */
[----:B------:R-:W-:-:S04]  /*0320*/  IMAD.MOV R3, RZ, RZ, -R4 ;  /* 0x000000ffff037224 */ /* 0x000fc800078e0a04 */
[----:B------:R-:W-:Y:S02]  /*0330*/  IMAD R2, R11, R3, R2 ;  /* 0x000000030b027224 */ /* 0x000fe400078e0202 */
[----:B------:R-:W-:-:S03]  /*0340*/  IMAD R3, R7, c[0x0][0x194], RZ ;  /* 0x0000650007037a24 */ /* 0x000fc600078e02ff */
[----:B------:R-:W-:-:S13]  /*0350*/  ISETP.GT.U32.AND P2, PT, R11, R2, PT ;  /* 0x000000020b00720c */ /* 0x000fda0003f44070 */
[-C--:B------:R-:W-:Y:S02]  /*0360*/  @!P2 IADD3 R2, R2, -R11.reuse, RZ ;  /* 0x8000000b0202a210 */ /* 0x080fe40007ffe0ff */
[----:B------:R-:W-:Y:S02]  /*0370*/  @!P2 IADD3 R4, R4, 0x1, RZ ;  /* 0x000000010404a810 */ /* 0x000fe40007ffe0ff */
[----:B------:R-:W-:Y:S02]  /*0380*/  ISETP.GE.U32.AND P0, PT, R2, R11, PT ;  /* 0x0000000b0200720c */ /* 0x000fe40003f06070 */
[----:B------:R-:W-:Y:S02]  /*0390*/  LOP3.LUT R2, R9, c[0x0][0x170], RZ, 0x3c, !PT ;  /* 0x00005c0009027a12 */ /* 0x000fe400078e3cff */
[----:B------:R-:W-:Y:S02]  /*03a0*/  ISETP.NE.AND P2, PT, RZ, c[0x0][0x170], PT ;  /* 0x00005c00ff007a0c */ /* 0x000fe40003f45270 */
[----:B------:R-:W-:-:S07]  /*03b0*/  ISETP.GE.AND P1, PT, R2, RZ, PT ;  /* 0x000000ff0200720c */ /* 0x000fce0003f26270 */
[----:B------:R-:W-:-:S06]  /*03c0*/  @P0 IADD3 R4, R4, 0x1, RZ ;  /* 0x0000000104040810 */ /* 0x000fcc0007ffe0ff */
[----:B------:R-:W-:Y:S01]  /*03d0*/  @!P1 IMAD.MOV R4, RZ, RZ, -R4 ;  /* 0x000000ffff049224 */ /* 0x000fe200078e0a04 */
[----:B------:R-:W-:-:S04]  /*03e0*/  @!P2 LOP3.LUT R4, RZ, c[0x0][0x170], RZ, 0x33, !PT ;  /* 0x00005c00ff04aa12 */ /* 0x000fc800078e33ff */
[C---:B------:R-:W-:Y:S01]  /*03f0*/  IADD3 R2, -R4.reuse, RZ, RZ ;  /* 0x000000ff04027210 */ /* 0x040fe20007ffe1ff */
[C---:B------:R-:W-:Y:S02]  /*0400*/  IMAD R5, R4.reuse, c[0x0][0x178], R5 ;  /* 0x00005e0004057a24 */ /* 0x040fe400078e0205 */
[----:B------:R-:W-:Y:S02]  /*0410*/  IMAD R3, R4, c[0x0][0x198], R3 ;  /* 0x0000660004037a24 */ /* 0x000fe400078e0203 */
[----:B------:R-:W-:-:S04]  /*0420*/  IMAD R2, R2, c[0x0][0x170], R9 ;  /* 0x00005c0002027a24 */ /* 0x000fc800078e0209 */
[C---:B------:R-:W-:Y:S02]  /*0430*/  IMAD R5, R2.reuse, c[0x0][0x17c], R5 ;  /* 0x00005f0002057a24 */ /* 0x040fe400078e0205 */
[----:B------:R-:W-:Y:S02]  /*0440*/  IMAD R3, R2, c[0x0][0x19c], R3 ;  /* 0x0000670002037a24 */ /* 0x000fe400078e0203 */
[----:B------:R-:W-:-:S04]  /*0450*/  IMAD.WIDE R4, R5, R6, c[0x0][0x160] ;  /* 0x0000580005047625 */ /* 0x000fc800078e0206 */
[-C--:B------:R-:W-:Y:S02]  /*0460*/  IMAD.WIDE R2, R3, R6.reuse, c[0x0][0x180] ;  /* 0x0000600003027625 */ /* 0x080fe400078e0206 */
[----:B------:R-:W2:Y:S04]  /*0470*/  LDG.E R4, [R4.64] ;  /* 0x0000000404047981 */ /* 0x000ea8000c1e1900 */
[----:B------:R-:W2:Y:S01]  /*0480*/  LDG.E R3, [R2.64] ;  /* 0x0000000402037981 */ /* 0x000ea2000c1e1900 */
[----:B------:R-:W-:-:S04]  /*0490*/  IMAD.WIDE R6, R0, R6, c[0x0][0x1a0] ;  /* 0x0000680000067625 */ /* 0x000fc800078e0206 */
[----:B--2---:R-:W-:-:S05]  /*04a0*/  FADD R9, R4, R3 ;  /* 0x0000000304097221 */ /* 0x004fca0000000000 */
[----:B------:R-:W-:Y:S01]  /*04b0*/  STG.E [R6.64], R9 ;  /* 0x0000000906007986 */ /* 0x000fe2000c101904 */
[----:B------:R-:W-:Y:S05]  /*04c0*/  EXIT ;  /* 0x000000000000794d */ /* 0x000fea0003800000 */
.L_x_0:
[----:B------:R-:W-:-:S00]  /*04d0*/  BRA `(.L_x_0) ;  /* 0xfffffff000007947 */ /* 0x000fc0000383ffff */
[----:B------:R-:W-:-:S00]  /*04e0*/  NOP ;  /* 0x0000000000007918 */ /* 0x000fc00000000000 */
        /* <DEDUP_REMOVED lines=9> */
.L_x_1:


//--------------------- .nv.global                --------------------------
	.section	.nv.global,"aw",@nobits
.nv.global:
	.type		_ZN11CudaCodeGen3std14__numeric_typeIvE5valueE,@object
	.size		_ZN11CudaCodeGen3std14__numeric_typeIvE5valueE,(_ZN11CudaCodeGen3std17integral_constantIbLb0EE5valueE - _ZN11CudaCodeGen3std14__numeric_typeIvE5valueE)
_ZN11CudaCodeGen3std14__numeric_typeIvE5valueE:
	.zero		1
	.type		_ZN11CudaCodeGen3std17integral_constantIbLb0EE5valueE,@object
	.size		_ZN11CudaCodeGen3std17integral_constantIbLb0EE5valueE,(_ZN11CudaCodeGen3std17integral_constantIbLb1EE5valueE - _ZN11CudaCodeGen3std17integral_constantIbLb0EE5valueE)
_ZN11CudaCodeGen3std17integral_constantIbLb0EE5valueE:
	.zero		1
	.type		_ZN11CudaCodeGen3std17integral_constantIbLb1EE5valueE,@object
	.size		_ZN11CudaCodeGen3std17integral_constantIbLb1EE5valueE,(.L_1 - _ZN11CudaCodeGen3std17integral_constantIbLb1EE5valueE)
_ZN11CudaCodeGen3std17integral_constantIbLb1EE5valueE:
	.zero		1
.L_1:
